	.headerflags	@"EF_CUDA_TEXMODE_UNIFIED EF_CUDA_64BIT_ADDRESS EF_CUDA_ACCELERATORS EF_CUDA_SM90 EF_CUDA_VIRTUAL_SM(EF_CUDA_SM90)"
	.elftype	@"ET_EXEC"


//--------------------- .nv.info                  --------------------------
	.section	.nv.info,"",@"SHT_CUDA_INFO"
	.align	4


	//----- nvinfo : EIATTR_REGCOUNT
	.align		4
        /*0000*/ 	.byte	0x04, 0x2f
        /*0002*/ 	.short	(.L_3 - .L_2)
	.align		4
.L_2:
        /*0004*/ 	.word	index@(triton_poi_fused__native_batch_norm_legit_no_training_add_relu_25)
        /*0008*/ 	.word	0x0000001c


	//----- nvinfo : EIATTR_MIN_STACK_SIZE
	.align		4
.L_3:
        /*000c*/ 	.byte	0x04, 0x12
        /*000e*/ 	.short	(.L_5 - .L_4)
	.align		4
.L_4:
        /*0010*/ 	.word	index@(triton_poi_fused__native_batch_norm_legit_no_training_add_relu_25)
        /*0014*/ 	.word	0x00000000


	//----- nvinfo : EIATTR_FRAME_SIZE
	.align		4
.L_5:
        /*0018*/ 	.byte	0x04, 0x11
        /*001a*/ 	.short	(.L_7 - .L_6)
	.align		4
.L_6:
        /*001c*/ 	.word	index@(triton_poi_fused__native_batch_norm_legit_no_training_add_relu_25)
        /*0020*/ 	.word	0x00000000


	//----- nvinfo : EIATTR_MIN_STACK_SIZE
	.align		4
.L_7:
        /*0024*/ 	.byte	0x04, 0x12
        /*0026*/ 	.short	(.L_9 - .L_8)
	.align		4
.L_8:
        /*0028*/ 	.word	index@(triton_poi_fused__native_batch_norm_legit_no_training_add_relu_25)
        /*002c*/ 	.word	0x00000000
.L_9:


//--------------------- .nv.info.triton_poi_fused__native_batch_norm_legit_no_training_add_relu_25 --------------------------
	.section	.nv.info.triton_poi_fused__native_batch_norm_legit_no_training_add_relu_25,"",@"SHT_CUDA_INFO"
	.sectionflags	@""
	.align	4


	//----- nvinfo : EIATTR_CUDA_API_VERSION
	.align		4
        /*0000*/ 	.byte	0x04, 0x37
        /*0002*/ 	.short	(.L_11 - .L_10)
.L_10:
        /*0004*/ 	.word	0x0000007c


	//----- nvinfo : EIATTR_KPARAM_INFO
	.align		4
.L_11:
        /*0008*/ 	.byte	0x04, 0x17
        /*000a*/ 	.short	(.L_13 - .L_12)
.L_12:
        /*000c*/ 	.word	0x00000000
        /*0010*/ 	.short	0x0008
        /*0012*/ 	.short	0x003c
        /*0014*/ 	.byte	0x00, 0xf0, 0x11, 0x00


	//----- nvinfo : EIATTR_KPARAM_INFO
	.align		4
.L_13:
        /*0018*/ 	.byte	0x04, 0x17
        /*001a*/ 	.short	(.L_15 - .L_14)
.L_14:
        /*001c*/ 	.word	0x00000000
        /*0020*/ 	.short	0x0007
        /*0022*/ 	.short	0x0038
        /*0024*/ 	.byte	0x00, 0xf0, 0x11, 0x00


	//----- nvinfo : EIATTR_KPARAM_INFO
	.align		4
.L_15:
        /*0028*/ 	.byte	0x04, 0x17
        /*002a*/ 	.short	(.L_17 - .L_16)
.L_16:
        /*002c*/ 	.word	0x00000000
        /*0030*/ 	.short	0x0006
        /*0032*/ 	.short	0x0030
        /*0034*/ 	.byte	0x00, 0xf4, 0x21, 0x00


	//----- nvinfo : EIATTR_KPARAM_INFO
	.align		4
.L_17:
        /*0038*/ 	.byte	0x04, 0x17
        /*003a*/ 	.short	(.L_19 - .L_18)
.L_18:
        /*003c*/ 	.word	0x00000000
        /*0040*/ 	.short	0x0005
        /*0042*/ 	.short	0x0028
        /*0044*/ 	.byte	0x00, 0xf4, 0x21, 0x00


	//----- nvinfo : EIATTR_KPARAM_INFO
	.align		4
.L_19:
        /*0048*/ 	.byte	0x04, 0x17
        /*004a*/ 	.short	(.L_21 - .L_20)
.L_20:
        /*004c*/ 	.word	0x00000000
        /*0050*/ 	.short	0x0004
        /*0052*/ 	.short	0x0020
        /*0054*/ 	.byte	0x00, 0xf4, 0x21, 0x00


	//----- nvinfo : EIATTR_KPARAM_INFO
	.align		4
.L_21:
        /*0058*/ 	.byte	0x04, 0x17
        /*005a*/ 	.short	(.L_23 - .L_22)
.L_22:
        /*005c*/ 	.word	0x00000000
        /*0060*/ 	.short	0x0003
        /*0062*/ 	.short	0x0018
        /*0064*/ 	.byte	0x00, 0xf4, 0x21, 0x00


	//----- nvinfo : EIATTR_KPARAM_INFO
	.align		4
.L_23:
        /*0068*/ 	.byte	0x04, 0x17
        /*006a*/ 	.short	(.L_25 - .L_24)
.L_24:
        /*006c*/ 	.word	0x00000000
        /*0070*/ 	.short	0x0002
        /*0072*/ 	.short	0x0010
        /*0074*/ 	.byte	0x00, 0xf4, 0x21, 0x00


	//----- nvinfo : EIATTR_KPARAM_INFO
	.align		4
.L_25:
        /*0078*/ 	.byte	0x04, 0x17
        /*007a*/ 	.short	(.L_27 - .L_26)
.L_26:
        /*007c*/ 	.word	0x00000000
        /*0080*/ 	.short	0x0001
        /*0082*/ 	.short	0x0008
        /*0084*/ 	.byte	0x00, 0xf4, 0x21, 0x00


	//----- nvinfo : EIATTR_KPARAM_INFO
	.align		4
.L_27:
        /*0088*/ 	.byte	0x04, 0x17
        /*008a*/ 	.short	(.L_29 - .L_28)
.L_28:
        /*008c*/ 	.word	0x00000000
        /*0090*/ 	.short	0x0000
        /*0092*/ 	.short	0x0000
        /*0094*/ 	.byte	0x00, 0xf4, 0x21, 0x00


	//----- nvinfo : EIATTR_SPARSE_MMA_MASK
	.align		4
.L_29:
        /*0098*/ 	.byte	0x03, 0x50
        /*009a*/ 	.short	0x0000


	//----- nvinfo : EIATTR_MAXREG_COUNT
	.align		4
        /*009c*/ 	.byte	0x03, 0x1b
        /*009e*/ 	.short	0x00ff


	//----- nvinfo : EIATTR_EXIT_INSTR_OFFSETS
	.align		4
        /*00a0*/ 	.byte	0x04, 0x1c
        /*00a2*/ 	.short	(.L_31 - .L_30)


	//   ....[0]....
.L_30:
        /*00a4*/ 	.word	0x000005f0


	//   ....[1]....
        /*00a8*/ 	.word	0x000006c0


	//----- nvinfo : EIATTR_REQNTID
	.align		4
.L_31:
        /*00ac*/ 	.byte	0x04, 0x10
        /*00ae*/ 	.short	(.L_33 - .L_32)
.L_32:
        /*00b0*/ 	.word	0x00000080
        /*00b4*/ 	.word	0x00000001
        /*00b8*/ 	.word	0x00000001


	//----- nvinfo : EIATTR_CBANK_PARAM_SIZE
	.align		4
.L_33:
        /*00bc*/ 	.byte	0x03, 0x19
        /*00be*/ 	.short	0x0040


	//----- nvinfo : EIATTR_PARAM_CBANK
	.align		4
        /*00c0*/ 	.byte	0x04, 0x0a
        /*00c2*/ 	.short	(.L_35 - .L_34)
	.align		4
.L_34:
        /*00c4*/ 	.word	index@(.nv.constant0.triton_poi_fused__native_batch_norm_legit_no_training_add_relu_25)
        /*00c8*/ 	.short	0x0210
        /*00ca*/ 	.short	0x0040


	//----- nvinfo : EIATTR_SW_WAR
	.align		4
.L_35:
        /*00cc*/ 	.byte	0x04, 0x36
        /*00ce*/ 	.short	(.L_37 - .L_36)
.L_36:
        /*00d0*/ 	.word	0x00000008
.L_37:


//--------------------- .nv.callgraph             --------------------------
	.section	.nv.callgraph,"",@"SHT_CUDA_CALLGRAPH"
	.align	4
	.sectionentsize	8
	.align		4
        /*0000*/ 	.word	0x00000000
	.align		4
        /*0004*/ 	.word	0xffffffff
	.align		4
        /*0008*/ 	.word	0x00000000
	.align		4
        /*000c*/ 	.word	0xfffffffe
	.align		4
        /*0010*/ 	.word	0x00000000
	.align		4
        /*0014*/ 	.word	0xfffffffd
	.align		4
        /*0018*/ 	.word	0x00000000
	.align		4
        /*001c*/ 	.word	0xfffffffc


//--------------------- .nv.constant4             --------------------------
	.section	.nv.constant4,"a",@progbits
	.align	8
	.align		8
.nv.constant4:
        /*0000*/ 	.dword	_$_str
	.align		8
        /*0008*/ 	.dword	_$_str_$_2


//--------------------- .text.triton_poi_fused__native_batch_norm_legit_no_training_add_relu_25 --------------------------
	.section	.text.triton_poi_fused__native_batch_norm_legit_no_training_add_relu_25,"ax",@progbits
	.sectionflags	@"SHF_BARRIERS=1"
	.align	128
        .global         triton_poi_fused__native_batch_norm_legit_no_training_add_relu_25
        .type           triton_poi_fused__native_batch_norm_legit_no_training_add_relu_25,@function
        .size           triton_poi_fused__native_batch_norm_legit_no_training_add_relu_25,(.L_x_1 - triton_poi_fused__native_batch_norm_legit_no_training_add_relu_25)
        .other          triton_poi_fused__native_batch_norm_legit_no_training_add_relu_25,@"STO_CUDA_ENTRY STV_DEFAULT"
triton_poi_fused__native_batch_norm_legit_no_training_add_relu_25:
.text.triton_poi_fused__native_batch_norm_legit_no_training_add_relu_25:
[----:B------:R-:W0:Y:S01]  /*0000*/  LDC R1, c[0x0][0x28] ;  /* 0x00000a00ff017b82 */ /* 0x000e220000000800 */
[----:B------:R-:W1:Y:S07]  /*0010*/  S2R R12, SR_TID.X ;  /* 0x00000000000c7919 */ /* 0x000e6e0000002100 */
[----:B------:R-:W2:Y:S01]  /*0020*/  S2UR UR5, SR_CTAID.X ;  /* 0x00000000000579c3 */ /* 0x000ea20000002500 */
[----:B------:R-:W-:Y:S01]  /*0030*/  CS2R R2, SRZ ;  /* 0x0000000000027805 */ /* 0x000fe2000001ff00 */
[----:B------:R-:W-:-:S06]  /*0040*/  ULDC.64 UR8, c[0x0][0x208] ;  /* 0x0000820000087ab9 */ /* 0x000fcc0000000a00 */
[----:B------:R-:W3:Y:S08]  /*0050*/  LDC.64 R4, c[0x0][0x220] ;  /* 0x00008800ff047b82 */ /* 0x000ef00000000a00 */
[----:B------:R-:W4:Y:S01]  /*0060*/  S2UR UR4, SR_CTAID.Y ;  /* 0x00000000000479c3 */ /* 0x000f220000002600 */
[----:B--2---:R-:W-:-:S07]  /*0070*/  USHF.L.U32 UR5, UR5, 0x4, URZ ;  /* 0x0000000405057899 */ /* 0x004fce000800063f */
[----:B------:R-:W2:Y:S01]  /*0080*/  LDC.64 R22, c[0x0][0x210] ;  /* 0x00008400ff167b82 */ /* 0x000ea20000000a00 */
[----:B-1----:R-:W-:-:S07]  /*0090*/  IMAD.SHL.U32 R0, R12, 0x2, RZ ;  /* 0x000000020c007824 */ /* 0x002fce00078e00ff */
[----:B------:R-:W1:Y:S01]  /*00a0*/  LDC.64 R20, c[0x0][0x218] ;  /* 0x00008600ff147b82 */ /* 0x000e620000000a00 */
[----:B------:R-:W-:-:S04]  /*00b0*/  LOP3.LUT R0, R0, 0xe, RZ, 0xc0, !PT ;  /* 0x0000000e00007812 */ /* 0x000fc800078ec0ff */
[----:B------:R-:W-:-:S03]  /*00c0*/  LOP3.LUT R19, R0, UR5, RZ, 0xfc, !PT ;  /* 0x0000000500137c12 */ /* 0x000fc6000f8efcff */
[----:B------:R-:W5:Y:S01]  /*00d0*/  LDC.64 R16, c[0x0][0x228] ;  /* 0x00008a00ff107b82 */ /* 0x000f620000000a00 */
[C---:B------:R-:W-:Y:S01]  /*00e0*/  ISETP.GE.AND P1, PT, R19.reuse, 0x200, PT ;  /* 0x000002001300780c */ /* 0x040fe20003f26270 */
[----:B---3--:R-:W-:-:S06]  /*00f0*/  IMAD.WIDE R4, R19, 0x4, R4 ;  /* 0x0000000413047825 */ /* 0x008fcc00078e0204 */
[----:B------:R-:W3:Y:S06]  /*0100*/  LDC.64 R10, c[0x0][0x230] ;  /* 0x00008c00ff0a7b82 */ /* 0x000eec0000000a00 */
[----:B------:R1:W3:Y:S01]  /*0110*/  @!P1 LDG.E.EL.64 R2, desc[UR8][R4.64] ;  /* 0x0000000804029981 */ /* 0x0002e2000c2e1b00 */
[----:B------:R-:W-:Y:S01]  /*0120*/  SHF.R.U32.HI R13, RZ, 0x3, R12 ;  /* 0x00000003ff0d7819 */ /* 0x000fe2000001160c */
[----:B----4-:R-:W-:Y:S01]  /*0130*/  USHF.L.U32 UR4, UR4, 0x4, URZ ;  /* 0x0000000404047899 */ /* 0x010fe2000800063f */
[----:B------:R-:W4:Y:S01]  /*0140*/  LDC.64 R8, c[0x0][0x238] ;  /* 0x00008e00ff087b82 */ /* 0x000f220000000a00 */
[----:B-1----:R-:W-:Y:S01]  /*0150*/  IMAD.WIDE R20, R19, 0x4, R20 ;  /* 0x0000000413147825 */ /* 0x002fe200078e0214 */
[----:B------:R-:W-:-:S04]  /*0160*/  SGXT.U32 R13, R13, 0x4 ;  /* 0x000000040d0d781a */ /* 0x000fc80000000000 */
[----:B------:R-:W-:Y:S02]  /*0170*/  LOP3.LUT R6, R13, UR4, RZ, 0xfc, !PT ;  /* 0x000000040d067c12 */ /* 0x000fe4000f8efcff */
[----:B0-----:R-:W-:Y:S02]  /*0180*/  CS2R R4, SRZ ;  /* 0x0000000000047805 */ /* 0x001fe4000001ff00 */
[C---:B------:R-:W-:Y:S01]  /*0190*/  ISETP.LT.AND P0, PT, R6.reuse, 0x10, !P1 ;  /* 0x000000100600780c */ /* 0x040fe20004f01270 */
[----:B------:R-:W-:Y:S01]  /*01a0*/  IMAD R15, R6, 0x200, R19 ;  /* 0x00000200060f7824 */ /* 0x000fe200078e0213 */
[----:B------:R-:W-:-:S03]  /*01b0*/  CS2R R6, SRZ ;  /* 0x0000000000067805 */ /* 0x000fc6000001ff00 */
[----:B--2---:R-:W-:-:S03]  /*01c0*/  IMAD.WIDE R22, R15, 0x4, R22 ;  /* 0x000000040f167825 */ /* 0x004fc600078e0216 */
[----:B------:R0:W2:Y:S01]  /*01d0*/  @!P1 LDG.E.EL.64 R6, desc[UR8][R20.64] ;  /* 0x0000000814069981 */ /* 0x0000a2000c2e1b00 */
[----:B-----5:R-:W-:-:S04]  /*01e0*/  IMAD.WIDE R16, R19, 0x4, R16 ;  /* 0x0000000413107825 */ /* 0x020fc800078e0210 */
[----:B------:R-:W2:Y:S01]  /*01f0*/  @P0 LDG.E.EL.64 R4, desc[UR8][R22.64] ;  /* 0x0000000816040981 */ /* 0x000ea2000c2e1b00 */
[----:B---3--:R-:W-:Y:S01]  /*0200*/  IMAD.WIDE R24, R19, 0x4, R10 ;  /* 0x0000000413187825 */ /* 0x008fe200078e020a */
[----:B------:R-:W-:Y:S02]  /*0210*/  CS2R R18, SRZ ;  /* 0x0000000000127805 */ /* 0x000fe4000001ff00 */
[----:B------:R-:W-:Y:S01]  /*0220*/  CS2R R10, SRZ ;  /* 0x00000000000a7805 */ /* 0x000fe2000001ff00 */
[----:B----4-:R-:W-:Y:S01]  /*0230*/  IMAD.WIDE R14, R15, 0x4, R8 ;  /* 0x000000040f0e7825 */ /* 0x010fe200078e0208 */
[----:B------:R-:W-:Y:S02]  /*0240*/  CS2R R8, SRZ ;  /* 0x0000000000087805 */ /* 0x000fe4000001ff00 */
[----:B------:R-:W3:Y:S04]  /*0250*/  @!P1 LDG.E.EL.64 R18, desc[UR8][R16.64] ;  /* 0x0000000810129981 */ /* 0x000ee8000c2e1b00 */
[----:B------:R-:W3:Y:S04]  /*0260*/  @!P1 LDG.E.EL.64 R10, desc[UR8][R24.64] ;  /* 0x00000008180a9981 */ /* 0x000ee8000c2e1b00 */
[----:B------:R1:W4:Y:S01]  /*0270*/  @P0 LDG.E.EL.64 R8, desc[UR8][R14.64] ;  /* 0x000000080e080981 */ /* 0x000322000c2e1b00 */
[----:B------:R-:W5:Y:S01]  /*0280*/  S2UR UR7, SR_CgaCtaId ;  /* 0x00000000000779c3 */ /* 0x000f620000008800 */
[----:B------:R-:W-:-:S02]  /*0290*/  UMOV UR6, 0x400 ;  /* 0x0000040000067882 */ /* 0x000fc40000000000 */
[----:B-----5:R-:W-:Y:S01]  /*02a0*/  UPRMT UR6, UR7, 0x654, UR6 ;  /* 0x0000065407067896 */ /* 0x020fe20008000006 */
[----:B------:R-:W-:Y:S01]  /*02b0*/  LOP3.LUT R0, R0, UR4, RZ, 0xfc, !PT ;  /* 0x0000000400007c12 */ /* 0x000fe2000f8efcff */
[----:B------:R-:W-:Y:S01]  /*02c0*/  FADD R2, R2, 9.9999997473787516356e-06 ;  /* 0x3727c5ac02027421 */ /* 0x000fe20000000000 */
[----:B------:R-:W-:-:S03]  /*02d0*/  FADD R3, R3, 9.9999997473787516356e-06 ;  /* 0x3727c5ac03037421 */ /* 0x000fc60000000000 */
[----:B0-----:R-:W0:Y:S08]  /*02e0*/  MUFU.SQRT R20, R2 ;  /* 0x0000000200147308 */ /* 0x001e300000002000 */
[----:B------:R-:W5:Y:S01]  /*02f0*/  MUFU.SQRT R21, R3 ;  /* 0x0000000300157308 */ /* 0x000f620000002000 */
[C---:B0-----:R-:W-:Y:S02]  /*0300*/  FSETP.GT.AND P0, PT, R20.reuse, 8.50705917302346158658e+37, PT ;  /* 0x7e8000001400780b */ /* 0x041fe40003f04000 */
[----:B------:R-:W-:-:S02]  /*0310*/  FSETP.GEU.AND P2, PT, R20, 1.175494350822287508e-38, PT ;  /* 0x008000001400780b */ /* 0x000fc40003f4e000 */
[C---:B-----5:R-:W-:Y:S02]  /*0320*/  FSETP.GT.AND P1, PT, R21.reuse, 8.50705917302346158658e+37, PT ;  /* 0x7e8000001500780b */ /* 0x060fe40003f24000 */
[----:B------:R-:W-:-:S07]  /*0330*/  FSETP.GEU.AND P3, PT, R21, 1.175494350822287508e-38, PT ;  /* 0x008000001500780b */ /* 0x000fce0003f6e000 */
[----:B------:R-:W-:-:S04]  /*0340*/  @P0 FMUL R20, R20, 0.25 ;  /* 0x3e80000014140820 */ /* 0x000fc80000400000 */
[----:B------:R-:W-:Y:S01]  /*0350*/  @!P2 FMUL R20, R20, 16777216 ;  /* 0x4b8000001414a820 */ /* 0x000fe20000400000 */
[----:B------:R-:W-:-:S04]  /*0360*/  @P1 FMUL R21, R21, 0.25 ;  /* 0x3e80000015151820 */ /* 0x000fc80000400000 */
[----:B------:R-:W-:Y:S01]  /*0370*/  @!P3 FMUL R21, R21, 16777216 ;  /* 0x4b8000001515b820 */ /* 0x000fe20000400000 */
[----:B------:R-:W0:Y:S01]  /*0380*/  MUFU.RCP R20, R20 ;  /* 0x0000001400147308 */ /* 0x000e220000001000 */
[----:B------:R-:W-:-:S07]  /*0390*/  IMAD.MOV.U32 R2, RZ, RZ, 0x3e800000 ;  /* 0x3e800000ff027424 */ /* 0x000fce00078e00ff */
[----:B------:R-:W5:Y:S01]  /*03a0*/  MUFU.RCP R21, R21 ;  /* 0x0000001500157308 */ /* 0x000f620000001000 */
[C---:B------:R-:W-:Y:S02]  /*03b0*/  FSEL R3, R2.reuse, 1, P0 ;  /* 0x3f80000002037808 */ /* 0x040fe40000000000 */
[----:B------:R-:W-:-:S03]  /*03c0*/  FSEL R2, R2, 1, P1 ;  /* 0x3f80000002027808 */ /* 0x000fc60000800000 */
[----:B------:R-:W-:Y:S02]  /*03d0*/  @!P2 FMUL R3, R3, 16777216 ;  /* 0x4b8000000303a820 */ /* 0x000fe40000400000 */
[----:B------:R-:W-:Y:S01]  /*03e0*/  @!P3 FMUL R2, R2, 16777216 ;  /* 0x4b8000000202b820 */ /* 0x000fe20000400000 */
[----:B--2---:R-:W-:Y:S01]  /*03f0*/  FADD R4, -R6, R4 ;  /* 0x0000000406047221 */ /* 0x004fe20000000100 */
[----:B0-----:R-:W-:Y:S01]  /*0400*/  FMUL R3, R20, R3 ;  /* 0x0000000314037220 */ /* 0x001fe20000400000 */
[----:B------:R-:W-:Y:S01]  /*0410*/  FADD R5, -R7, R5 ;  /* 0x0000000507057221 */ /* 0x000fe20000000100 */
[----:B------:R-:W-:Y:S02]  /*0420*/  IMAD.SHL.U32 R6, R12, 0x20, RZ ;  /* 0x000000200c067824 */ /* 0x000fe400078e00ff */
[----:B-----5:R-:W-:Y:S01]  /*0430*/  FMUL R2, R21, R2 ;  /* 0x0000000215027220 */ /* 0x020fe20000400000 */
[----:B------:R-:W-:Y:S02]  /*0440*/  FMUL R3, R4, R3 ;  /* 0x0000000304037220 */ /* 0x000fe40000400000 */
[----:B------:R-:W-:Y:S01]  /*0450*/  LOP3.LUT R6, R6, 0xe0, RZ, 0xc0, !PT ;  /* 0x000000e006067812 */ /* 0x000fe200078ec0ff */
[----:B------:R-:W-:Y:S01]  /*0460*/  FMUL R2, R5, R2 ;  /* 0x0000000205027220 */ /* 0x000fe20000400000 */
[----:B---3--:R-:W-:-:S02]  /*0470*/  FFMA R3, R3, R18, R10 ;  /* 0x0000001203037223 */ /* 0x008fc4000000000a */
[----:B-1----:R-:W-:Y:S01]  /*0480*/  LOP3.LUT R14, R6, 0x10, RZ, 0xfc, !PT ;  /* 0x00000010060e7812 */ /* 0x002fe200078efcff */
[----:B------:R-:W-:Y:S01]  /*0490*/  FFMA R2, R2, R19, R11 ;  /* 0x0000001302027223 */ /* 0x000fe2000000000b */
[C---:B------:R-:W-:Y:S02]  /*04a0*/  LOP3.LUT R4, R6.reuse, R13, RZ, 0xfc, !PT ;  /* 0x0000000d06047212 */ /* 0x040fe400078efcff */
[C---:B----4-:R-:W-:Y:S01]  /*04b0*/  FSETP.GEU.AND P1, PT, R3.reuse, -R8, PT ;  /* 0x800000080300720b */ /* 0x050fe20003f2e000 */
[----:B------:R-:W-:Y:S01]  /*04c0*/  FADD R3, R3, R8 ;  /* 0x0000000803037221 */ /* 0x000fe20000000000 */
[----:B------:R-:W-:Y:S02]  /*04d0*/  LEA.HI R7, R6, UR6, RZ, 0x1f ;  /* 0x0000000606077c11 */ /* 0x000fe4000f8ff8ff */
[C---:B------:R-:W-:Y:S01]  /*04e0*/  FSETP.GEU.AND P2, PT, R2.reuse, -R9, PT ;  /* 0x800000090200720b */ /* 0x040fe20003f4e000 */
[----:B------:R-:W-:Y:S01]  /*04f0*/  FADD R2, R2, R9 ;  /* 0x0000000902027221 */ /* 0x000fe20000000000 */
[----:B------:R-:W-:Y:S01]  /*0500*/  LEA.HI R15, R14, UR6, RZ, 0x1f ;  /* 0x000000060e0f7c11 */ /* 0x000fe2000f8ff8ff */
[----:B------:R-:W-:Y:S01]  /*0510*/  IMAD R6, R4, 0x4, R7 ;  /* 0x0000000404067824 */ /* 0x000fe200078e0207 */
[----:B------:R-:W-:-:S02]  /*0520*/  FSEL R3, R3, RZ, P1 ;  /* 0x000000ff03037208 */ /* 0x000fc40000800000 */
[----:B------:R-:W-:Y:S01]  /*0530*/  FSEL R2, R2, RZ, P2 ;  /* 0x000000ff02027208 */ /* 0x000fe20001000000 */
[----:B------:R-:W-:Y:S02]  /*0540*/  IMAD R15, R4, 0x4, R15 ;  /* 0x00000004040f7824 */ /* 0x000fe400078e020f */
[----:B------:R0:W-:Y:S04]  /*0550*/  STS [R6], R3 ;  /* 0x0000000306007388 */ /* 0x0001e80000000800 */
[----:B------:R0:W-:Y:S01]  /*0560*/  STS [R15+0x40], R2 ;  /* 0x000040020f007388 */ /* 0x0001e20000000800 */
[----:B------:R-:W-:Y:S01]  /*0570*/  LOP3.LUT R13, R13, UR5, RZ, 0xfc, !PT ;  /* 0x000000050d0d7c12 */ /* 0x000fe2000f8efcff */
[----:B------:R-:W-:Y:S03]  /*0580*/  BAR.SYNC.DEFER_BLOCKING 0x0 ;  /* 0x0000000000007b1d */ /* 0x000fe60000010000 */
[----:B------:R-:W-:Y:S01]  /*0590*/  ISETP.GE.AND P0, PT, R13, 0x200, PT ;  /* 0x000002000d00780c */ /* 0x000fe20003f06270 */
[----:B------:R-:W-:-:S03]  /*05a0*/  IMAD.SHL.U32 R4, R12, 0x8, RZ ;  /* 0x000000080c047824 */ /* 0x000fc600078e00ff */
[----:B------:R-:W-:Y:S02]  /*05b0*/  ISETP.LT.AND P0, PT, R0, 0x10, !P0 ;  /* 0x000000100000780c */ /* 0x000fe40004701270 */
[----:B------:R-:W-:Y:S02]  /*05c0*/  LOP3.LUT R12, R12, 0x78, RZ, 0xc0, !PT ;  /* 0x000000780c0c7812 */ /* 0x000fe400078ec0ff */
[----:B------:R-:W-:-:S04]  /*05d0*/  LOP3.LUT R5, R4, 0x3f8, RZ, 0xc0, !PT ;  /* 0x000003f804057812 */ /* 0x000fc800078ec0ff */
[----:B------:R-:W-:-:S05]  /*05e0*/  IADD3 R12, R5, UR6, R12 ;  /* 0x00000006050c7c10 */ /* 0x000fca000fffe00c */
[----:B0-----:R-:W-:Y:S05]  /*05f0*/  @!P0 EXIT ;  /* 0x000000000000894d */ /* 0x001fea0003800000 */
[----:B------:R-:W0:Y:S01]  /*0600*/  LDS.64 R8, [R12] ;  /* 0x000000000c087984 */ /* 0x000e220000000a00 */
[----:B------:R-:W-:Y:S01]  /*0610*/  SHF.R.S32.HI R5, RZ, 0x1f, R0 ;  /* 0x0000001fff057819 */ /* 0x000fe20000011400 */
[----:B------:R-:W1:Y:S03]  /*0620*/  LDC.64 R2, c[0x0][0x240] ;  /* 0x00009000ff027b82 */ /* 0x000e660000000a00 */
[----:B------:R-:W-:-:S04]  /*0630*/  LEA.HI R5, R5, R0, RZ, 0x2 ;  /* 0x0000000005057211 */ /* 0x000fc800078f10ff */
[C---:B------:R-:W-:Y:S01]  /*0640*/  LOP3.LUT R7, R5.reuse, 0xfffffffc, RZ, 0xc0, !PT ;  /* 0xfffffffc05077812 */ /* 0x040fe200078ec0ff */
[----:B------:R-:W-:-:S04]  /*0650*/  IMAD.SHL.U32 R5, R5, 0x200, RZ ;  /* 0x0000020005057824 */ /* 0x000fc800078e00ff */
[----:B------:R-:W-:Y:S01]  /*0660*/  IMAD.IADD R0, R0, 0x1, -R7 ;  /* 0x0000000100007824 */ /* 0x000fe200078e0a07 */
[----:B------:R-:W-:-:S03]  /*0670*/  LOP3.LUT R5, R5, 0xfffff800, RZ, 0xc0, !PT ;  /* 0xfffff80005057812 */ /* 0x000fc600078ec0ff */
[----:B------:R-:W-:-:S04]  /*0680*/  IMAD R0, R13, 0x4, R0 ;  /* 0x000000040d007824 */ /* 0x000fc800078e0200 */
[----:B------:R-:W-:-:S04]  /*0690*/  IMAD.IADD R5, R0, 0x1, R5 ;  /* 0x0000000100057824 */ /* 0x000fc800078e0205 */
[----:B-1----:R-:W-:-:S05]  /*06a0*/  IMAD.WIDE R2, R5, 0x4, R2 ;  /* 0x0000000405027825 */ /* 0x002fca00078e0202 */
[----:B0-----:R-:W-:Y:S01]  /*06b0*/  STG.E.64 desc[UR8][R2.64], R8 ;  /* 0x0000000802007986 */ /* 0x001fe2000c101b08 */
[----:B------:R-:W-:Y:S05]  /*06c0*/  EXIT ;  /* 0x000000000000794d */ /* 0x000fea0003800000 */
.L_x_0:
[----:B------:R-:W-:-:S00]  /*06d0*/  BRA `(.L_x_0) ;  /* 0xfffffffc00fc7947 */ /* 0x000fc0000383ffff */
[----:B------:R-:W-:-:S00]  /*06e0*/  NOP ;  /* 0x0000000000007918 */ /* 0x000fc00000000000 */
        /* <DEDUP_REMOVED lines=9> */
.L_x_1:


//--------------------- .nv.global.init           --------------------------
	.section	.nv.global.init,"aw",@progbits
.nv.global.init:
	.type		_$_str,@object
	.size		_$_str,(_$_str_$_2 - _$_str)
_$_str:
        /*0000*/ 	.byte	0x5f, 0x5f, 0x43, 0x55, 0x44, 0x41, 0x5f, 0x46, 0x54, 0x5a, 0x00
	.type		_$_str_$_2,@object
	.size		_$_str_$_2,(.L_1 - _$_str_$_2)
_$_str_$_2:
        /*000b*/ 	.byte	0x5f, 0x5f, 0x43, 0x55, 0x44, 0x41, 0x5f, 0x50, 0x52, 0x45, 0x43, 0x5f, 0x53, 0x51, 0x52, 0x54
        /*001b*/ 	.byte	0x00
.L_1:


//--------------------- .nv.shared.triton_poi_fused__native_batch_norm_legit_no_training_add_relu_25 --------------------------
	.section	.nv.shared.triton_poi_fused__native_batch_norm_legit_no_training_add_relu_25,"aw",@nobits
	.sectionflags	@""
	.align	16
	.zero		1024


//--------------------- .nv.constant0.triton_poi_fused__native_batch_norm_legit_no_training_add_relu_25 --------------------------
	.section	.nv.constant0.triton_poi_fused__native_batch_norm_legit_no_training_add_relu_25,"a",@progbits
	.sectionflags	@""
	.align	4
.nv.constant0.triton_poi_fused__native_batch_norm_legit_no_training_add_relu_25:
	.zero		592
